//
// Generated by NVIDIA NVVM Compiler
//
// Compiler Build ID: CL-36424714
// Cuda compilation tools, release 13.0, V13.0.88
// Based on NVVM 20.0.0
//

.version 9.0
.target sm_100
.address_size 64

	// .globl	_Z5saxpyfPfS_

.visible .entry _Z5saxpyfPfS_(
	.param .f32 _Z5saxpyfPfS__param_0,
	.param .u64 .ptr .align 1 _Z5saxpyfPfS__param_1,
	.param .u64 .ptr .align 1 _Z5saxpyfPfS__param_2
)
{
	.reg .pred 	%p<2>;
	.reg .b32 	%r<5>;
	.reg .b32 	%f<5>;
	.reg .b64 	%rd<8>;

	ld.param.f32 	%f1, [_Z5saxpyfPfS__param_0];
	ld.param.u64 	%rd1, [_Z5saxpyfPfS__param_1];
	ld.param.u64 	%rd2, [_Z5saxpyfPfS__param_2];
	mov.u32 	%r2, %ctaid.x;
	mov.u32 	%r3, %ntid.x;
	mov.u32 	%r4, %tid.x;
	mad.lo.s32 	%r1, %r2, %r3, %r4;
	setp.gt.s32 	%p1, %r1, 4194303;
	@%p1 bra 	$L__BB0_2;
	cvta.to.global.u64 	%rd3, %rd1;
	cvta.to.global.u64 	%rd4, %rd2;
	mul.wide.s32 	%rd5, %r1, 4;
	add.s64 	%rd6, %rd3, %rd5;
	ld.global.f32 	%f2, [%rd6];
	add.s64 	%rd7, %rd4, %rd5;
	ld.global.f32 	%f3, [%rd7];
	fma.rn.f32 	%f4, %f1, %f2, %f3;
	st.global.f32 	[%rd7], %f4;
$L__BB0_2:
	ret;

}


// ===== COMPILED SASS (sm_100) =====

	.target	sm_100

	.elftype	@"ET_EXEC"


//--------------------- .note.nv.tkinfo           --------------------------
	.section	.note.nv.tkinfo,"",@"SHT_NOTE"
	.sectionflags	@"SHF_NOTE_NV_TKINFO"
	.tkinfo
        /*0018*/ 	.word	0x00000002
        /*0030*/ 	.string	""
        /*0030*/ 	.string	"ptxas"
        /*0030*/ 	.string	"Cuda compilation tools, release 13.0, V13.0.88"
        /*0030*/ 	.string	"Build cuda_13.0.r13.0/compiler.36424714_0"
        /*0030*/ 	.string	"-arch sm_100 -m 64 "



//--------------------- .note.nv.cuinfo           --------------------------
	.section	.note.nv.cuinfo,"",@"SHT_NOTE"
	.sectionflags	@"SHF_NOTE_NV_CUINFO"
        /*0018*/ 	.short	0x0002
        /*001a*/ 	.short	0x0064
        /*001c*/ 	.short	0x0082
	.zero		2


//--------------------- .nv.info                  --------------------------
	.section	.nv.info,"",@"SHT_CUDA_INFO"
	.align	4


	//----- nvinfo : EIATTR_REGCOUNT
	.align		4
        /*0000*/ 	.byte	0x04, 0x2f
        /*0002*/ 	.short	(.L_1 - .L_0)
	.align		4
.L_0:
        /*0004*/ 	.word	index@(_Z5saxpyfPfS_)
        /*0008*/ 	.word	0x0000000a


	//----- nvinfo : EIATTR_FRAME_SIZE
	.align		4
.L_1:
        /*000c*/ 	.byte	0x04, 0x11
        /*000e*/ 	.short	(.L_3 - .L_2)
	.align		4
.L_2:
        /*0010*/ 	.word	index@(_Z5saxpyfPfS_)
        /*0014*/ 	.word	0x00000000


	//----- nvinfo : EIATTR_MIN_STACK_SIZE
	.align		4
.L_3:
        /*0018*/ 	.byte	0x04, 0x12
        /*001a*/ 	.short	(.L_5 - .L_4)
	.align		4
.L_4:
        /*001c*/ 	.word	index@(_Z5saxpyfPfS_)
        /*0020*/ 	.word	0x00000000
.L_5:


//--------------------- .nv.compat                --------------------------
	.section	.nv.compat,"",@"SHT_CUDA_COMPAT_INFO"
	.align	4
        /*0000*/ 	.byte	0x02, 0x09, 0x00, 0x00, 0x02, 0x02, 0x01, 0x00, 0x02, 0x05, 0x05, 0x00, 0x03, 0x07, 0x01, 0x01
        /*0010*/ 	.byte	0x02, 0x03, 0x00, 0x00, 0x02, 0x06, 0x01, 0x00, 0x04, 0x0b, 0x08, 0x00, 0x09, 0x00, 0x00, 0x00
        /*0020*/ 	.byte	0x00, 0x00, 0x00, 0x00


//--------------------- .nv.info._Z5saxpyfPfS_    --------------------------
	.section	.nv.info._Z5saxpyfPfS_,"",@"SHT_CUDA_INFO"
	.sectionflags	@""
	.align	4


	//----- nvinfo : EIATTR_CUDA_API_VERSION
	.align		4
        /*0000*/ 	.byte	0x04, 0x37
        /*0002*/ 	.short	(.L_7 - .L_6)
.L_6:
        /*0004*/ 	.word	0x00000082


	//----- nvinfo : EIATTR_KPARAM_INFO
	.align		4
.L_7:
        /*0008*/ 	.byte	0x04, 0x17
        /*000a*/ 	.short	(.L_9 - .L_8)
.L_8:
        /*000c*/ 	.word	0x00000000
        /*0010*/ 	.short	0x0002
        /*0012*/ 	.short	0x0010
        /*0014*/ 	.byte	0x00, 0xf5, 0x21, 0x00


	//----- nvinfo : EIATTR_KPARAM_INFO
	.align		4
.L_9:
        /*0018*/ 	.byte	0x04, 0x17
        /*001a*/ 	.short	(.L_11 - .L_10)
.L_10:
        /*001c*/ 	.word	0x00000000
        /*0020*/ 	.short	0x0001
        /*0022*/ 	.short	0x0008
        /*0024*/ 	.byte	0x00, 0xf5, 0x21, 0x00


	//----- nvinfo : EIATTR_KPARAM_INFO
	.align		4
.L_11:
        /*0028*/ 	.byte	0x04, 0x17
        /*002a*/ 	.short	(.L_13 - .L_12)
.L_12:
        /*002c*/ 	.word	0x00000000
        /*0030*/ 	.short	0x0000
        /*0032*/ 	.short	0x0000
        /*0034*/ 	.byte	0x00, 0xf0, 0x11, 0x00


	//----- nvinfo : EIATTR_SPARSE_MMA_MASK
	.align		4
.L_13:
        /*0038*/ 	.byte	0x03, 0x50
        /*003a*/ 	.short	0x0000


	//----- nvinfo : EIATTR_MAXREG_COUNT
	.align		4
        /*003c*/ 	.byte	0x03, 0x1b
        /*003e*/ 	.short	0x00ff


	//----- nvinfo : EIATTR_MERCURY_ISA_VERSION
	.align		4
        /*0040*/ 	.byte	0x03, 0x5f
        /*0042*/ 	.short	0x0101


	//----- nvinfo : EIATTR_VRC_CTA_INIT_COUNT
	.align		4
        /*0044*/ 	.byte	0x02, 0x4a
	.zero		1
	.zero		1


	//----- nvinfo : EIATTR_EXIT_INSTR_OFFSETS
	.align		4
        /*0048*/ 	.byte	0x04, 0x1c
        /*004a*/ 	.short	(.L_15 - .L_14)


	//   ....[0]....
.L_14:
        /*004c*/ 	.word	0x00000060


	//   ....[1]....
        /*0050*/ 	.word	0x00000110


	//----- nvinfo : EIATTR_CBANK_PARAM_SIZE
	.align		4
.L_15:
        /*0054*/ 	.byte	0x03, 0x19
        /*0056*/ 	.short	0x0018


	//----- nvinfo : EIATTR_PARAM_CBANK
	.align		4
        /*0058*/ 	.byte	0x04, 0x0a
        /*005a*/ 	.short	(.L_17 - .L_16)
	.align		4
.L_16:
        /*005c*/ 	.word	index@(.nv.constant0._Z5saxpyfPfS_)
        /*0060*/ 	.short	0x0380
        /*0062*/ 	.short	0x0018


	//----- nvinfo : EIATTR_SW_WAR
	.align		4
.L_17:
        /*0064*/ 	.byte	0x04, 0x36
        /*0066*/ 	.short	(.L_19 - .L_18)
.L_18:
        /*0068*/ 	.word	0x00000008
.L_19:


//--------------------- .nv.callgraph             --------------------------
	.section	.nv.callgraph,"",@"SHT_CUDA_CALLGRAPH"
	.align	4
	.sectionentsize	8
	.align		4
        /*0000*/ 	.word	0x00000000
	.align		4
        /*0004*/ 	.word	0xffffffff
	.align		4
        /*0008*/ 	.word	0x00000000
	.align		4
        /*000c*/ 	.word	0xfffffffe
	.align		4
        /*0010*/ 	.word	0x00000000
	.align		4
        /*0014*/ 	.word	0xfffffffd
	.align		4
        /*0018*/ 	.word	0x00000000
	.align		4
        /*001c*/ 	.word	0xfffffffc


//--------------------- .text._Z5saxpyfPfS_       --------------------------
	.section	.text._Z5saxpyfPfS_,"ax",@progbits
	.align	128
        .global         _Z5saxpyfPfS_
        .type           _Z5saxpyfPfS_,@function
        .size           _Z5saxpyfPfS_,(.L_x_1 - _Z5saxpyfPfS_)
        .other          _Z5saxpyfPfS_,@"STO_CUDA_ENTRY STV_DEFAULT"
_Z5saxpyfPfS_:
.text._Z5saxpyfPfS_:
[----:B------:R-:W-:Y:S01]  /*0000*/  LDC R1, c[0x0][0x37c] ;  /* 0x0000df00ff017b82 */ /* 0x000fe20000000800 */
[----:B------:R-:W0:Y:S07]  /*0010*/  S2R R0, SR_TID.X ;  /* 0x0000000000007919 */ /* 0x000e2e0000002100 */
[----:B------:R-:W0:Y:S08]  /*0020*/  S2UR UR4, SR_CTAID.X ;  /* 0x00000000000479c3 */ /* 0x000e300000002500 */
[----:B------:R-:W0:Y:S02]  /*0030*/  LDC R7, c[0x0][0x360] ;  /* 0x0000d800ff077b82 */ /* 0x000e240000000800 */
[----:B0-----:R-:W-:-:S05]  /*0040*/  IMAD R7, R7, UR4, R0 ;  /* 0x0000000407077c24 */ /* 0x001fca000f8e0200 */
[----:B------:R-:W-:-:S13]  /*0050*/  ISETP.GT.AND P0, PT, R7, 0x3fffff, PT ;  /* 0x003fffff0700780c */ /* 0x000fda0003f04270 */
[----:B------:R-:W-:Y:S05]  /*0060*/  @P0 EXIT ;  /* 0x000000000000094d */ /* 0x000fea0003800000 */
[----:B------:R-:W0:Y:S01]  /*0070*/  LDC.64 R2, c[0x0][0x388] ;  /* 0x0000e200ff027b82 */ /* 0x000e220000000a00 */
[----:B------:R-:W1:Y:S01]  /*0080*/  LDCU.64 UR4, c[0x0][0x358] ;  /* 0x00006b00ff0477ac */ /* 0x000e620008000a00 */
[----:B------:R-:W2:Y:S06]  /*0090*/  LDCU UR6, c[0x0][0x380] ;  /* 0x00007000ff0677ac */ /* 0x000eac0008000800 */
[----:B------:R-:W3:Y:S01]  /*00a0*/  LDC.64 R4, c[0x0][0x390] ;  /* 0x0000e400ff047b82 */ /* 0x000ee20000000a00 */
[----:B0-----:R-:W-:-:S06]  /*00b0*/  IMAD.WIDE R2, R7, 0x4, R2 ;  /* 0x0000000407027825 */ /* 0x001fcc00078e0202 */
[----:B-1----:R-:W2:Y:S01]  /*00c0*/  LDG.E R2, desc[UR4][R2.64] ;  /* 0x0000000402027981 */ /* 0x002ea2000c1e1900 */
[----:B---3--:R-:W-:-:S05]  /*00d0*/  IMAD.WIDE R4, R7, 0x4, R4 ;  /* 0x0000000407047825 */ /* 0x008fca00078e0204 */
[----:B------:R-:W2:Y:S02]  /*00e0*/  LDG.E R7, desc[UR4][R4.64] ;  /* 0x0000000404077981 */ /* 0x000ea4000c1e1900 */
[----:B--2---:R-:W-:-:S05]  /*00f0*/  FFMA R7, R2, UR6, R7 ;  /* 0x0000000602077c23 */ /* 0x004fca0008000007 */
[----:B------:R-:W-:Y:S01]  /*0100*/  STG.E desc[UR4][R4.64], R7 ;  /* 0x0000000704007986 */ /* 0x000fe2000c101904 */
[----:B------:R-:W-:Y:S05]  /*0110*/  EXIT ;  /* 0x000000000000794d */ /* 0x000fea0003800000 */
.L_x_0:
[----:B------:R-:W-:-:S00]  /*0120*/  BRA `(.L_x_0) ;  /* 0xfffffffc00fc7947 */ /* 0x000fc0000383ffff */
[----:B------:R-:W-:-:S00]  /*0130*/  NOP ;  /* 0x0000000000007918 */ /* 0x000fc00000000000 */
        /* <DEDUP_REMOVED lines=12> */
.L_x_1:


//--------------------- .nv.shared.reserved.0     --------------------------
	.section	.nv.shared.reserved.0,"aw",@nobits
	.weak		__nv_reservedSMEM_offset_0_alias
	.size		__nv_reservedSMEM_offset_0_alias, 0, 64
	.other		__nv_reservedSMEM_offset_0_alias,@"STO_CUDA_RESERVED_SHARED STV_DEFAULT"
__nv_reservedSMEM_offset_0_alias:
	.zero		0
	.zero		64


//--------------------- .nv.constant0._Z5saxpyfPfS_ --------------------------
	.section	.nv.constant0._Z5saxpyfPfS_,"a",@progbits
	.sectionflags	@""
	.align	4
.nv.constant0._Z5saxpyfPfS_:
	.zero		920


//--------------------- SYMBOLS --------------------------

	.type		.nv.reservedSmem.offset0,@object
	.size		.nv.reservedSmem.offset0,0x4
